//
// Generated by NVIDIA NVVM Compiler
//
// Compiler Build ID: CL-36424714
// Cuda compilation tools, release 13.0, V13.0.88
// Based on NVVM 20.0.0
//

.version 9.0
.target sm_100
.address_size 64

	// .globl	_Z18reverseArrayGlobalPiS_i
// _ZZ9reduceSumPfS_iE6s_data has been demoted
// _ZZ15transposeSharedPfS_iiE4tile has been demoted
.extern .shared .align 16 .b8 s_data[];

.visible .entry _Z18reverseArrayGlobalPiS_i(
	.param .u64 .ptr .align 1 _Z18reverseArrayGlobalPiS_i_param_0,
	.param .u64 .ptr .align 1 _Z18reverseArrayGlobalPiS_i_param_1,
	.param .u32 _Z18reverseArrayGlobalPiS_i_param_2
)
{
	.reg .pred 	%p<2>;
	.reg .b32 	%r<9>;
	.reg .b64 	%rd<9>;

	ld.param.u64 	%rd1, [_Z18reverseArrayGlobalPiS_i_param_0];
	ld.param.u64 	%rd2, [_Z18reverseArrayGlobalPiS_i_param_1];
	ld.param.u32 	%r2, [_Z18reverseArrayGlobalPiS_i_param_2];
	mov.u32 	%r3, %tid.x;
	mov.u32 	%r4, %ctaid.x;
	mov.u32 	%r5, %ntid.x;
	mad.lo.s32 	%r1, %r4, %r5, %r3;
	setp.ge.s32 	%p1, %r1, %r2;
	@%p1 bra 	$L__BB0_2;
	cvta.to.global.u64 	%rd3, %rd1;
	cvta.to.global.u64 	%rd4, %rd2;
	mul.wide.s32 	%rd5, %r1, 4;
	add.s64 	%rd6, %rd3, %rd5;
	ld.global.u32 	%r6, [%rd6];
	not.b32 	%r7, %r1;
	add.s32 	%r8, %r2, %r7;
	mul.wide.s32 	%rd7, %r8, 4;
	add.s64 	%rd8, %rd4, %rd7;
	st.global.u32 	[%rd8], %r6;
$L__BB0_2:
	ret;

}
	// .globl	_Z18reverseArraySharedPiS_i
.visible .entry _Z18reverseArraySharedPiS_i(
	.param .u64 .ptr .align 1 _Z18reverseArraySharedPiS_i_param_0,
	.param .u64 .ptr .align 1 _Z18reverseArraySharedPiS_i_param_1,
	.param .u32 _Z18reverseArraySharedPiS_i_param_2
)
{
	.reg .pred 	%p<4>;
	.reg .b32 	%r<17>;
	.reg .b64 	%rd<9>;

	ld.param.u64 	%rd1, [_Z18reverseArraySharedPiS_i_param_0];
	ld.param.u64 	%rd2, [_Z18reverseArraySharedPiS_i_param_1];
	ld.param.u32 	%r7, [_Z18reverseArraySharedPiS_i_param_2];
	mov.u32 	%r1, %tid.x;
	mov.u32 	%r2, %ctaid.x;
	mov.u32 	%r3, %ntid.x;
	mad.lo.s32 	%r4, %r2, %r3, %r1;
	setp.ge.s32 	%p1, %r4, %r7;
	shl.b32 	%r8, %r1, 2;
	mov.u32 	%r9, s_data;
	add.s32 	%r5, %r9, %r8;
	@%p1 bra 	$L__BB1_2;
	cvta.to.global.u64 	%rd3, %rd1;
	mul.wide.s32 	%rd4, %r4, 4;
	add.s64 	%rd5, %rd3, %rd4;
	ld.global.u32 	%r10, [%rd5];
	st.shared.u32 	[%r5], %r10;
$L__BB1_2:
	setp.ge.s32 	%p2, %r4, %r7;
	bar.sync 	0;
	@%p2 bra 	$L__BB1_5;
	not.b32 	%r11, %r1;
	add.s32 	%r12, %r3, %r11;
	mov.u32 	%r13, %nctaid.x;
	not.b32 	%r14, %r2;
	add.s32 	%r15, %r13, %r14;
	mad.lo.s32 	%r6, %r15, %r3, %r12;
	setp.ge.s32 	%p3, %r6, %r7;
	@%p3 bra 	$L__BB1_5;
	ld.shared.u32 	%r16, [%r5];
	cvta.to.global.u64 	%rd6, %rd2;
	mul.wide.s32 	%rd7, %r6, 4;
	add.s64 	%rd8, %rd6, %rd7;
	st.global.u32 	[%rd8], %r16;
$L__BB1_5:
	ret;

}
	// .globl	_Z9reduceSumPfS_i
.visible .entry _Z9reduceSumPfS_i(
	.param .u64 .ptr .align 1 _Z9reduceSumPfS_i_param_0,
	.param .u64 .ptr .align 1 _Z9reduceSumPfS_i_param_1,
	.param .u32 _Z9reduceSumPfS_i_param_2
)
{
	.reg .pred 	%p<6>;
	.reg .b32 	%r<14>;
	.reg .b32 	%f<9>;
	.reg .b64 	%rd<9>;
	// demoted variable
	.shared .align 4 .b8 _ZZ9reduceSumPfS_iE6s_data[1024];
	ld.param.u64 	%rd1, [_Z9reduceSumPfS_i_param_0];
	ld.param.u64 	%rd2, [_Z9reduceSumPfS_i_param_1];
	ld.param.u32 	%r8, [_Z9reduceSumPfS_i_param_2];
	mov.u32 	%r1, %tid.x;
	mov.u32 	%r2, %ctaid.x;
	mov.u32 	%r13, %ntid.x;
	mad.lo.s32 	%r4, %r2, %r13, %r1;
	setp.ge.s32 	%p1, %r4, %r8;
	mov.f32 	%f8, 0f00000000;
	@%p1 bra 	$L__BB2_2;
	cvta.to.global.u64 	%rd3, %rd1;
	mul.wide.s32 	%rd4, %r4, 4;
	add.s64 	%rd5, %rd3, %rd4;
	ld.global.f32 	%f8, [%rd5];
$L__BB2_2:
	shl.b32 	%r9, %r1, 2;
	mov.u32 	%r10, _ZZ9reduceSumPfS_iE6s_data;
	add.s32 	%r5, %r10, %r9;
	st.shared.f32 	[%r5], %f8;
	bar.sync 	0;
	setp.lt.u32 	%p2, %r13, 2;
	@%p2 bra 	$L__BB2_6;
$L__BB2_3:
	shr.u32 	%r7, %r13, 1;
	setp.ge.u32 	%p3, %r1, %r7;
	@%p3 bra 	$L__BB2_5;
	shl.b32 	%r11, %r7, 2;
	add.s32 	%r12, %r5, %r11;
	ld.shared.f32 	%f4, [%r12];
	ld.shared.f32 	%f5, [%r5];
	add.f32 	%f6, %f4, %f5;
	st.shared.f32 	[%r5], %f6;
$L__BB2_5:
	bar.sync 	0;
	setp.gt.u32 	%p4, %r13, 3;
	mov.u32 	%r13, %r7;
	@%p4 bra 	$L__BB2_3;
$L__BB2_6:
	setp.ne.s32 	%p5, %r1, 0;
	@%p5 bra 	$L__BB2_8;
	ld.shared.f32 	%f7, [_ZZ9reduceSumPfS_iE6s_data];
	cvta.to.global.u64 	%rd6, %rd2;
	mul.wide.u32 	%rd7, %r2, 4;
	add.s64 	%rd8, %rd6, %rd7;
	st.global.f32 	[%rd8], %f7;
$L__BB2_8:
	ret;

}
	// .globl	_Z14transposeNaivePfS_ii
.visible .entry _Z14transposeNaivePfS_ii(
	.param .u64 .ptr .align 1 _Z14transposeNaivePfS_ii_param_0,
	.param .u64 .ptr .align 1 _Z14transposeNaivePfS_ii_param_1,
	.param .u32 _Z14transposeNaivePfS_ii_param_2,
	.param .u32 _Z14transposeNaivePfS_ii_param_3
)
{
	.reg .pred 	%p<4>;
	.reg .b32 	%r<15>;
	.reg .b32 	%f<2>;
	.reg .b64 	%rd<9>;

	ld.param.u64 	%rd1, [_Z14transposeNaivePfS_ii_param_0];
	ld.param.u64 	%rd2, [_Z14transposeNaivePfS_ii_param_1];
	ld.param.u32 	%r3, [_Z14transposeNaivePfS_ii_param_2];
	ld.param.u32 	%r5, [_Z14transposeNaivePfS_ii_param_3];
	mov.u32 	%r6, %tid.x;
	mov.u32 	%r7, %ctaid.x;
	shl.b32 	%r8, %r7, 4;
	add.s32 	%r1, %r8, %r6;
	mov.u32 	%r9, %tid.y;
	mov.u32 	%r10, %ctaid.y;
	shl.b32 	%r11, %r10, 4;
	add.s32 	%r12, %r11, %r9;
	setp.ge.s32 	%p1, %r1, %r3;
	setp.ge.s32 	%p2, %r12, %r5;
	or.pred  	%p3, %p1, %p2;
	@%p3 bra 	$L__BB3_2;
	cvta.to.global.u64 	%rd3, %rd1;
	cvta.to.global.u64 	%rd4, %rd2;
	mad.lo.s32 	%r13, %r3, %r12, %r1;
	mul.wide.s32 	%rd5, %r13, 4;
	add.s64 	%rd6, %rd3, %rd5;
	ld.global.f32 	%f1, [%rd6];
	mad.lo.s32 	%r14, %r5, %r1, %r12;
	mul.wide.s32 	%rd7, %r14, 4;
	add.s64 	%rd8, %rd4, %rd7;
	st.global.f32 	[%rd8], %f1;
$L__BB3_2:
	ret;

}
	// .globl	_Z15transposeSharedPfS_ii
.visible .entry _Z15transposeSharedPfS_ii(
	.param .u64 .ptr .align 1 _Z15transposeSharedPfS_ii_param_0,
	.param .u64 .ptr .align 1 _Z15transposeSharedPfS_ii_param_1,
	.param .u32 _Z15transposeSharedPfS_ii_param_2,
	.param .u32 _Z15transposeSharedPfS_ii_param_3
)
{
	.reg .pred 	%p<7>;
	.reg .b32 	%r<25>;
	.reg .b32 	%f<3>;
	.reg .b64 	%rd<9>;
	// demoted variable
	.shared .align 4 .b8 _ZZ15transposeSharedPfS_iiE4tile[1088];
	ld.param.u64 	%rd1, [_Z15transposeSharedPfS_ii_param_0];
	ld.param.u64 	%rd2, [_Z15transposeSharedPfS_ii_param_1];
	ld.param.u32 	%r9, [_Z15transposeSharedPfS_ii_param_2];
	ld.param.u32 	%r11, [_Z15transposeSharedPfS_ii_param_3];
	mov.u32 	%r1, %tid.x;
	mov.u32 	%r12, %ctaid.x;
	shl.b32 	%r2, %r12, 4;
	add.s32 	%r3, %r2, %r1;
	mov.u32 	%r4, %tid.y;
	mov.u32 	%r13, %ctaid.y;
	shl.b32 	%r5, %r13, 4;
	add.s32 	%r14, %r5, %r4;
	setp.ge.s32 	%p1, %r3, %r9;
	setp.ge.s32 	%p2, %r14, %r11;
	or.pred  	%p3, %p1, %p2;
	@%p3 bra 	$L__BB4_2;
	cvta.to.global.u64 	%rd3, %rd1;
	mad.lo.s32 	%r15, %r9, %r14, %r3;
	mul.wide.s32 	%rd4, %r15, 4;
	add.s64 	%rd5, %rd3, %rd4;
	ld.global.f32 	%f1, [%rd5];
	mov.u32 	%r16, _ZZ15transposeSharedPfS_iiE4tile;
	mad.lo.s32 	%r17, %r4, 68, %r16;
	shl.b32 	%r18, %r1, 2;
	add.s32 	%r19, %r17, %r18;
	st.shared.f32 	[%r19], %f1;
$L__BB4_2:
	bar.sync 	0;
	add.s32 	%r7, %r5, %r1;
	add.s32 	%r8, %r2, %r4;
	setp.ge.s32 	%p4, %r7, %r11;
	setp.ge.s32 	%p5, %r8, %r9;
	or.pred  	%p6, %p5, %p4;
	@%p6 bra 	$L__BB4_4;
	mov.u32 	%r20, _ZZ15transposeSharedPfS_iiE4tile;
	mad.lo.s32 	%r21, %r1, 68, %r20;
	shl.b32 	%r22, %r4, 2;
	add.s32 	%r23, %r21, %r22;
	ld.shared.f32 	%f2, [%r23];
	mad.lo.s32 	%r24, %r11, %r8, %r7;
	cvta.to.global.u64 	%rd6, %rd2;
	mul.wide.s32 	%rd7, %r24, 4;
	add.s64 	%rd8, %rd6, %rd7;
	st.global.f32 	[%rd8], %f2;
$L__BB4_4:
	ret;

}


// ===== COMPILED SASS (sm_100) =====

	.target	sm_100

	.elftype	@"ET_EXEC"


//--------------------- .note.nv.tkinfo           --------------------------
	.section	.note.nv.tkinfo,"",@"SHT_NOTE"
	.sectionflags	@"SHF_NOTE_NV_TKINFO"
	.tkinfo
        /*0018*/ 	.word	0x00000002
        /*0030*/ 	.string	""
        /*0030*/ 	.string	"ptxas"
        /*0030*/ 	.string	"Cuda compilation tools, release 13.0, V13.0.88"
        /*0030*/ 	.string	"Build cuda_13.0.r13.0/compiler.36424714_0"
        /*0030*/ 	.string	"-arch sm_100 -m 64 "



//--------------------- .note.nv.cuinfo           --------------------------
	.section	.note.nv.cuinfo,"",@"SHT_NOTE"
	.sectionflags	@"SHF_NOTE_NV_CUINFO"
        /*0018*/ 	.short	0x0002
        /*001a*/ 	.short	0x0064
        /*001c*/ 	.short	0x0082
	.zero		2


//--------------------- .nv.info                  --------------------------
	.section	.nv.info,"",@"SHT_CUDA_INFO"
	.align	4


	//----- nvinfo : EIATTR_REGCOUNT
	.align		4
        /*0000*/ 	.byte	0x04, 0x2f
        /*0002*/ 	.short	(.L_1 - .L_0)
	.align		4
.L_0:
        /*0004*/ 	.word	index@(_Z18reverseArrayGlobalPiS_i)
        /*0008*/ 	.word	0x0000000a


	//----- nvinfo : EIATTR_FRAME_SIZE
	.align		4
.L_1:
        /*000c*/ 	.byte	0x04, 0x11
        /*000e*/ 	.short	(.L_3 - .L_2)
	.align		4
.L_2:
        /*0010*/ 	.word	index@(_Z18reverseArrayGlobalPiS_i)
        /*0014*/ 	.word	0x00000000


	//----- nvinfo : EIATTR_REGCOUNT
	.align		4
.L_3:
        /*0018*/ 	.byte	0x04, 0x2f
        /*001a*/ 	.short	(.L_5 - .L_4)
	.align		4
.L_4:
        /*001c*/ 	.word	index@(_Z18reverseArraySharedPiS_i)
        /*0020*/ 	.word	0x0000000a


	//----- nvinfo : EIATTR_FRAME_SIZE
	.align		4
.L_5:
        /*0024*/ 	.byte	0x04, 0x11
        /*0026*/ 	.short	(.L_7 - .L_6)
	.align		4
.L_6:
        /*0028*/ 	.word	index@(_Z18reverseArraySharedPiS_i)
        /*002c*/ 	.word	0x00000000


	//----- nvinfo : EIATTR_REGCOUNT
	.align		4
.L_7:
        /*0030*/ 	.byte	0x04, 0x2f
        /*0032*/ 	.short	(.L_9 - .L_8)
	.align		4
.L_8:
        /*0034*/ 	.word	index@(_Z9reduceSumPfS_i)
        /*0038*/ 	.word	0x0000000b


	//----- nvinfo : EIATTR_FRAME_SIZE
	.align		4
.L_9:
        /*003c*/ 	.byte	0x04, 0x11
        /*003e*/ 	.short	(.L_11 - .L_10)
	.align		4
.L_10:
        /*0040*/ 	.word	index@(_Z9reduceSumPfS_i)
        /*0044*/ 	.word	0x00000000


	//----- nvinfo : EIATTR_REGCOUNT
	.align		4
.L_11:
        /*0048*/ 	.byte	0x04, 0x2f
        /*004a*/ 	.short	(.L_13 - .L_12)
	.align		4
.L_12:
        /*004c*/ 	.word	index@(_Z14transposeNaivePfS_ii)
        /*0050*/ 	.word	0x0000000a


	//----- nvinfo : EIATTR_FRAME_SIZE
	.align		4
.L_13:
        /*0054*/ 	.byte	0x04, 0x11
        /*0056*/ 	.short	(.L_15 - .L_14)
	.align		4
.L_14:
        /*0058*/ 	.word	index@(_Z14transposeNaivePfS_ii)
        /*005c*/ 	.word	0x00000000


	//----- nvinfo : EIATTR_REGCOUNT
	.align		4
.L_15:
        /*0060*/ 	.byte	0x04, 0x2f
        /*0062*/ 	.short	(.L_17 - .L_16)
	.align		4
.L_16:
        /*0064*/ 	.word	index@(_Z15transposeSharedPfS_ii)
        /*0068*/ 	.word	0x0000000e


	//----- nvinfo : EIATTR_FRAME_SIZE
	.align		4
.L_17:
        /*006c*/ 	.byte	0x04, 0x11
        /*006e*/ 	.short	(.L_19 - .L_18)
	.align		4
.L_18:
        /*0070*/ 	.word	index@(_Z15transposeSharedPfS_ii)
        /*0074*/ 	.word	0x00000000


	//----- nvinfo : EIATTR_MIN_STACK_SIZE
	.align		4
.L_19:
        /*0078*/ 	.byte	0x04, 0x12
        /*007a*/ 	.short	(.L_21 - .L_20)
	.align		4
.L_20:
        /*007c*/ 	.word	index@(_Z15transposeSharedPfS_ii)
        /*0080*/ 	.word	0x00000000


	//----- nvinfo : EIATTR_MIN_STACK_SIZE
	.align		4
.L_21:
        /*0084*/ 	.byte	0x04, 0x12
        /*0086*/ 	.short	(.L_23 - .L_22)
	.align		4
.L_22:
        /*0088*/ 	.word	index@(_Z14transposeNaivePfS_ii)
        /*008c*/ 	.word	0x00000000


	//----- nvinfo : EIATTR_MIN_STACK_SIZE
	.align		4
.L_23:
        /*0090*/ 	.byte	0x04, 0x12
        /*0092*/ 	.short	(.L_25 - .L_24)
	.align		4
.L_24:
        /*0094*/ 	.word	index@(_Z9reduceSumPfS_i)
        /*0098*/ 	.word	0x00000000


	//----- nvinfo : EIATTR_MIN_STACK_SIZE
	.align		4
.L_25:
        /*009c*/ 	.byte	0x04, 0x12
        /*009e*/ 	.short	(.L_27 - .L_26)
	.align		4
.L_26:
        /*00a0*/ 	.word	index@(_Z18reverseArraySharedPiS_i)
        /*00a4*/ 	.word	0x00000000


	//----- nvinfo : EIATTR_MIN_STACK_SIZE
	.align		4
.L_27:
        /*00a8*/ 	.byte	0x04, 0x12
        /*00aa*/ 	.short	(.L_29 - .L_28)
	.align		4
.L_28:
        /*00ac*/ 	.word	index@(_Z18reverseArrayGlobalPiS_i)
        /*00b0*/ 	.word	0x00000000
.L_29:


//--------------------- .nv.compat                --------------------------
	.section	.nv.compat,"",@"SHT_CUDA_COMPAT_INFO"
	.align	4
        /*0000*/ 	.byte	0x02, 0x09, 0x00, 0x00, 0x02, 0x02, 0x01, 0x00, 0x02, 0x05, 0x05, 0x00, 0x03, 0x07, 0x01, 0x01
        /*0010*/ 	.byte	0x02, 0x03, 0x00, 0x00, 0x02, 0x06, 0x01, 0x00, 0x04, 0x0b, 0x08, 0x00, 0x09, 0x00, 0x00, 0x00
        /*0020*/ 	.byte	0x00, 0x00, 0x00, 0x00


//--------------------- .nv.info._Z15transposeSharedPfS_ii --------------------------
	.section	.nv.info._Z15transposeSharedPfS_ii,"",@"SHT_CUDA_INFO"
	.sectionflags	@""
	.align	4


	//----- nvinfo : EIATTR_CUDA_API_VERSION
	.align		4
        /*0000*/ 	.byte	0x04, 0x37
        /*0002*/ 	.short	(.L_31 - .L_30)
.L_30:
        /*0004*/ 	.word	0x00000082


	//----- nvinfo : EIATTR_KPARAM_INFO
	.align		4
.L_31:
        /*0008*/ 	.byte	0x04, 0x17
        /*000a*/ 	.short	(.L_33 - .L_32)
.L_32:
        /*000c*/ 	.word	0x00000000
        /*0010*/ 	.short	0x0003
        /*0012*/ 	.short	0x0014
        /*0014*/ 	.byte	0x00, 0xf0, 0x11, 0x00


	//----- nvinfo : EIATTR_KPARAM_INFO
	.align		4
.L_33:
        /*0018*/ 	.byte	0x04, 0x17
        /*001a*/ 	.short	(.L_35 - .L_34)
.L_34:
        /*001c*/ 	.word	0x00000000
        /*0020*/ 	.short	0x0002
        /*0022*/ 	.short	0x0010
        /*0024*/ 	.byte	0x00, 0xf0, 0x11, 0x00


	//----- nvinfo : EIATTR_KPARAM_INFO
	.align		4
.L_35:
        /*0028*/ 	.byte	0x04, 0x17
        /*002a*/ 	.short	(.L_37 - .L_36)
.L_36:
        /*002c*/ 	.word	0x00000000
        /*0030*/ 	.short	0x0001
        /*0032*/ 	.short	0x0008
        /*0034*/ 	.byte	0x00, 0xf5, 0x21, 0x00


	//----- nvinfo : EIATTR_KPARAM_INFO
	.align		4
.L_37:
        /*0038*/ 	.byte	0x04, 0x17
        /*003a*/ 	.short	(.L_39 - .L_38)
.L_38:
        /*003c*/ 	.word	0x00000000
        /*0040*/ 	.short	0x0000
        /*0042*/ 	.short	0x0000
        /*0044*/ 	.byte	0x00, 0xf5, 0x21, 0x00


	//----- nvinfo : EIATTR_SPARSE_MMA_MASK
	.align		4
.L_39:
        /*0048*/ 	.byte	0x03, 0x50
        /*004a*/ 	.short	0x0000


	//----- nvinfo : EIATTR_MAXREG_COUNT
	.align		4
        /*004c*/ 	.byte	0x03, 0x1b
        /*004e*/ 	.short	0x00ff


	//----- nvinfo : EIATTR_NUM_BARRIERS
	.align		4
        /*0050*/ 	.byte	0x02, 0x4c
        /*0052*/ 	.byte	0x01
	.zero		1


	//----- nvinfo : EIATTR_MERCURY_ISA_VERSION
	.align		4
        /*0054*/ 	.byte	0x03, 0x5f
        /*0056*/ 	.short	0x0101


	//----- nvinfo : EIATTR_VRC_CTA_INIT_COUNT
	.align		4
        /*0058*/ 	.byte	0x02, 0x4a
	.zero		1
	.zero		1


	//----- nvinfo : EIATTR_EXIT_INSTR_OFFSETS
	.align		4
        /*005c*/ 	.byte	0x04, 0x1c
        /*005e*/ 	.short	(.L_41 - .L_40)


	//   ....[0]....
.L_40:
        /*0060*/ 	.word	0x000001a0


	//   ....[1]....
        /*0064*/ 	.word	0x00000250


	//----- nvinfo : EIATTR_CBANK_PARAM_SIZE
	.align		4
.L_41:
        /*0068*/ 	.byte	0x03, 0x19
        /*006a*/ 	.short	0x0018


	//----- nvinfo : EIATTR_PARAM_CBANK
	.align		4
        /*006c*/ 	.byte	0x04, 0x0a
        /*006e*/ 	.short	(.L_43 - .L_42)
	.align		4
.L_42:
        /*0070*/ 	.word	index@(.nv.constant0._Z15transposeSharedPfS_ii)
        /*0074*/ 	.short	0x0380
        /*0076*/ 	.short	0x0018


	//----- nvinfo : EIATTR_SW_WAR
	.align		4
.L_43:
        /*0078*/ 	.byte	0x04, 0x36
        /*007a*/ 	.short	(.L_45 - .L_44)
.L_44:
        /*007c*/ 	.word	0x00000008
.L_45:


//--------------------- .nv.info._Z14transposeNaivePfS_ii --------------------------
	.section	.nv.info._Z14transposeNaivePfS_ii,"",@"SHT_CUDA_INFO"
	.sectionflags	@""
	.align	4


	//----- nvinfo : EIATTR_CUDA_API_VERSION
	.align		4
        /*0000*/ 	.byte	0x04, 0x37
        /*0002*/ 	.short	(.L_47 - .L_46)
.L_46:
        /*0004*/ 	.word	0x00000082


	//----- nvinfo : EIATTR_KPARAM_INFO
	.align		4
.L_47:
        /*0008*/ 	.byte	0x04, 0x17
        /*000a*/ 	.short	(.L_49 - .L_48)
.L_48:
        /*000c*/ 	.word	0x00000000
        /*0010*/ 	.short	0x0003
        /*0012*/ 	.short	0x0014
        /*0014*/ 	.byte	0x00, 0xf0, 0x11, 0x00


	//----- nvinfo : EIATTR_KPARAM_INFO
	.align		4
.L_49:
        /*0018*/ 	.byte	0x04, 0x17
        /*001a*/ 	.short	(.L_51 - .L_50)
.L_50:
        /*001c*/ 	.word	0x00000000
        /*0020*/ 	.short	0x0002
        /*0022*/ 	.short	0x0010
        /*0024*/ 	.byte	0x00, 0xf0, 0x11, 0x00


	//----- nvinfo : EIATTR_KPARAM_INFO
	.align		4
.L_51:
        /*0028*/ 	.byte	0x04, 0x17
        /*002a*/ 	.short	(.L_53 - .L_52)
.L_52:
        /*002c*/ 	.word	0x00000000
        /*0030*/ 	.short	0x0001
        /*0032*/ 	.short	0x0008
        /*0034*/ 	.byte	0x00, 0xf5, 0x21, 0x00


	//----- nvinfo : EIATTR_KPARAM_INFO
	.align		4
.L_53:
        /*0038*/ 	.byte	0x04, 0x17
        /*003a*/ 	.short	(.L_55 - .L_54)
.L_54:
        /*003c*/ 	.word	0x00000000
        /*0040*/ 	.short	0x0000
        /*0042*/ 	.short	0x0000
        /*0044*/ 	.byte	0x00, 0xf5, 0x21, 0x00


	//----- nvinfo : EIATTR_SPARSE_MMA_MASK
	.align		4
.L_55:
        /*0048*/ 	.byte	0x03, 0x50
        /*004a*/ 	.short	0x0000


	//----- nvinfo : EIATTR_MAXREG_COUNT
	.align		4
        /*004c*/ 	.byte	0x03, 0x1b
        /*004e*/ 	.short	0x00ff


	//----- nvinfo : EIATTR_MERCURY_ISA_VERSION
	.align		4
        /*0050*/ 	.byte	0x03, 0x5f
        /*0052*/ 	.short	0x0101


	//----- nvinfo : EIATTR_VRC_CTA_INIT_COUNT
	.align		4
        /*0054*/ 	.byte	0x02, 0x4a
	.zero		1
	.zero		1


	//----- nvinfo : EIATTR_EXIT_INSTR_OFFSETS
	.align		4
        /*0058*/ 	.byte	0x04, 0x1c
        /*005a*/ 	.short	(.L_57 - .L_56)


	//   ....[0]....
.L_56:
        /*005c*/ 	.word	0x000000a0


	//   ....[1]....
        /*0060*/ 	.word	0x00000140


	//----- nvinfo : EIATTR_CBANK_PARAM_SIZE
	.align		4
.L_57:
        /*0064*/ 	.byte	0x03, 0x19
        /*0066*/ 	.short	0x0018


	//----- nvinfo : EIATTR_PARAM_CBANK
	.align		4
        /*0068*/ 	.byte	0x04, 0x0a
        /*006a*/ 	.short	(.L_59 - .L_58)
	.align		4
.L_58:
        /*006c*/ 	.word	index@(.nv.constant0._Z14transposeNaivePfS_ii)
        /*0070*/ 	.short	0x0380
        /*0072*/ 	.short	0x0018


	//----- nvinfo : EIATTR_SW_WAR
	.align		4
.L_59:
        /*0074*/ 	.byte	0x04, 0x36
        /*0076*/ 	.short	(.L_61 - .L_60)
.L_60:
        /*0078*/ 	.word	0x00000008
.L_61:


//--------------------- .nv.info._Z9reduceSumPfS_i --------------------------
	.section	.nv.info._Z9reduceSumPfS_i,"",@"SHT_CUDA_INFO"
	.sectionflags	@""
	.align	4


	//----- nvinfo : EIATTR_CUDA_API_VERSION
	.align		4
        /*0000*/ 	.byte	0x04, 0x37
        /*0002*/ 	.short	(.L_63 - .L_62)
.L_62:
        /*0004*/ 	.word	0x00000082


	//----- nvinfo : EIATTR_KPARAM_INFO
	.align		4
.L_63:
        /*0008*/ 	.byte	0x04, 0x17
        /*000a*/ 	.short	(.L_65 - .L_64)
.L_64:
        /*000c*/ 	.word	0x00000000
        /*0010*/ 	.short	0x0002
        /*0012*/ 	.short	0x0010
        /*0014*/ 	.byte	0x00, 0xf0, 0x11, 0x00


	//----- nvinfo : EIATTR_KPARAM_INFO
	.align		4
.L_65:
        /*0018*/ 	.byte	0x04, 0x17
        /*001a*/ 	.short	(.L_67 - .L_66)
.L_66:
        /*001c*/ 	.word	0x00000000
        /*0020*/ 	.short	0x0001
        /*0022*/ 	.short	0x0008
        /*0024*/ 	.byte	0x00, 0xf5, 0x21, 0x00


	//----- nvinfo : EIATTR_KPARAM_INFO
	.align		4
.L_67:
        /*0028*/ 	.byte	0x04, 0x17
        /*002a*/ 	.short	(.L_69 - .L_68)
.L_68:
        /*002c*/ 	.word	0x00000000
        /*0030*/ 	.short	0x0000
        /*0032*/ 	.short	0x0000
        /*0034*/ 	.byte	0x00, 0xf5, 0x21, 0x00


	//----- nvinfo : EIATTR_SPARSE_MMA_MASK
	.align		4
.L_69:
        /*0038*/ 	.byte	0x03, 0x50
        /*003a*/ 	.short	0x0000


	//----- nvinfo : EIATTR_MAXREG_COUNT
	.align		4
        /*003c*/ 	.byte	0x03, 0x1b
        /*003e*/ 	.short	0x00ff


	//----- nvinfo : EIATTR_NUM_BARRIERS
	.align		4
        /*0040*/ 	.byte	0x02, 0x4c
        /*0042*/ 	.byte	0x01
	.zero		1


	//----- nvinfo : EIATTR_MERCURY_ISA_VERSION
	.align		4
        /*0044*/ 	.byte	0x03, 0x5f
        /*0046*/ 	.short	0x0101


	//----- nvinfo : EIATTR_VRC_CTA_INIT_COUNT
	.align		4
        /*0048*/ 	.byte	0x02, 0x4a
	.zero		1
	.zero		1


	//----- nvinfo : EIATTR_EXIT_INSTR_OFFSETS
	.align		4
        /*004c*/ 	.byte	0x04, 0x1c
        /*004e*/ 	.short	(.L_71 - .L_70)


	//   ....[0]....
.L_70:
        /*0050*/ 	.word	0x00000210


	//   ....[1]....
        /*0054*/ 	.word	0x00000290


	//----- nvinfo : EIATTR_CBANK_PARAM_SIZE
	.align		4
.L_71:
        /*0058*/ 	.byte	0x03, 0x19
        /*005a*/ 	.short	0x0014


	//----- nvinfo : EIATTR_PARAM_CBANK
	.align		4
        /*005c*/ 	.byte	0x04, 0x0a
        /*005e*/ 	.short	(.L_73 - .L_72)
	.align		4
.L_72:
        /*0060*/ 	.word	index@(.nv.constant0._Z9reduceSumPfS_i)
        /*0064*/ 	.short	0x0380
        /*0066*/ 	.short	0x0014


	//----- nvinfo : EIATTR_SW_WAR
	.align		4
.L_73:
        /*0068*/ 	.byte	0x04, 0x36
        /*006a*/ 	.short	(.L_75 - .L_74)
.L_74:
        /*006c*/ 	.word	0x00000008
.L_75:


//--------------------- .nv.info._Z18reverseArraySharedPiS_i --------------------------
	.section	.nv.info._Z18reverseArraySharedPiS_i,"",@"SHT_CUDA_INFO"
	.sectionflags	@""
	.align	4


	//----- nvinfo : EIATTR_CUDA_API_VERSION
	.align		4
        /*0000*/ 	.byte	0x04, 0x37
        /*0002*/ 	.short	(.L_77 - .L_76)
.L_76:
        /*0004*/ 	.word	0x00000082


	//----- nvinfo : EIATTR_KPARAM_INFO
	.align		4
.L_77:
        /*0008*/ 	.byte	0x04, 0x17
        /*000a*/ 	.short	(.L_79 - .L_78)
.L_78:
        /*000c*/ 	.word	0x00000000
        /*0010*/ 	.short	0x0002
        /*0012*/ 	.short	0x0010
        /*0014*/ 	.byte	0x00, 0xf0, 0x11, 0x00


	//----- nvinfo : EIATTR_KPARAM_INFO
	.align		4
.L_79:
        /*0018*/ 	.byte	0x04, 0x17
        /*001a*/ 	.short	(.L_81 - .L_80)
.L_80:
        /*001c*/ 	.word	0x00000000
        /*0020*/ 	.short	0x0001
        /*0022*/ 	.short	0x0008
        /*0024*/ 	.byte	0x00, 0xf5, 0x21, 0x00


	//----- nvinfo : EIATTR_KPARAM_INFO
	.align		4
.L_81:
        /*0028*/ 	.byte	0x04, 0x17
        /*002a*/ 	.short	(.L_83 - .L_82)
.L_82:
        /*002c*/ 	.word	0x00000000
        /*0030*/ 	.short	0x0000
        /*0032*/ 	.short	0x0000
        /*0034*/ 	.byte	0x00, 0xf5, 0x21, 0x00


	//----- nvinfo : EIATTR_SPARSE_MMA_MASK
	.align		4
.L_83:
        /*0038*/ 	.byte	0x03, 0x50
        /*003a*/ 	.short	0x0000


	//----- nvinfo : EIATTR_MAXREG_COUNT
	.align		4
        /*003c*/ 	.byte	0x03, 0x1b
        /*003e*/ 	.short	0x00ff


	//----- nvinfo : EIATTR_NUM_BARRIERS
	.align		4
        /*0040*/ 	.byte	0x02, 0x4c
        /*0042*/ 	.byte	0x01
	.zero		1


	//----- nvinfo : EIATTR_MERCURY_ISA_VERSION
	.align		4
        /*0044*/ 	.byte	0x03, 0x5f
        /*0046*/ 	.short	0x0101


	//----- nvinfo : EIATTR_VRC_CTA_INIT_COUNT
	.align		4
        /*0048*/ 	.byte	0x02, 0x4a
	.zero		1
	.zero		1


	//----- nvinfo : EIATTR_EXIT_INSTR_OFFSETS
	.align		4
        /*004c*/ 	.byte	0x04, 0x1c
        /*004e*/ 	.short	(.L_85 - .L_84)


	//   ....[0]....
.L_84:
        /*0050*/ 	.word	0x00000110


	//   ....[1]....
        /*0054*/ 	.word	0x00000190


	//   ....[2]....
        /*0058*/ 	.word	0x000001e0


	//----- nvinfo : EIATTR_CBANK_PARAM_SIZE
	.align		4
.L_85:
        /*005c*/ 	.byte	0x03, 0x19
        /*005e*/ 	.short	0x0014


	//----- nvinfo : EIATTR_PARAM_CBANK
	.align		4
        /*0060*/ 	.byte	0x04, 0x0a
        /*0062*/ 	.short	(.L_87 - .L_86)
	.align		4
.L_86:
        /*0064*/ 	.word	index@(.nv.constant0._Z18reverseArraySharedPiS_i)
        /*0068*/ 	.short	0x0380
        /*006a*/ 	.short	0x0014


	//----- nvinfo : EIATTR_SW_WAR
	.align		4
.L_87:
        /*006c*/ 	.byte	0x04, 0x36
        /*006e*/ 	.short	(.L_89 - .L_88)
.L_88:
        /*0070*/ 	.word	0x00000008
.L_89:


//--------------------- .nv.info._Z18reverseArrayGlobalPiS_i --------------------------
	.section	.nv.info._Z18reverseArrayGlobalPiS_i,"",@"SHT_CUDA_INFO"
	.sectionflags	@""
	.align	4


	//----- nvinfo : EIATTR_CUDA_API_VERSION
	.align		4
        /*0000*/ 	.byte	0x04, 0x37
        /*0002*/ 	.short	(.L_91 - .L_90)
.L_90:
        /*0004*/ 	.word	0x00000082


	//----- nvinfo : EIATTR_KPARAM_INFO
	.align		4
.L_91:
        /*0008*/ 	.byte	0x04, 0x17
        /*000a*/ 	.short	(.L_93 - .L_92)
.L_92:
        /*000c*/ 	.word	0x00000000
        /*0010*/ 	.short	0x0002
        /*0012*/ 	.short	0x0010
        /*0014*/ 	.byte	0x00, 0xf0, 0x11, 0x00


	//----- nvinfo : EIATTR_KPARAM_INFO
	.align		4
.L_93:
        /*0018*/ 	.byte	0x04, 0x17
        /*001a*/ 	.short	(.L_95 - .L_94)
.L_94:
        /*001c*/ 	.word	0x00000000
        /*0020*/ 	.short	0x0001
        /*0022*/ 	.short	0x0008
        /*0024*/ 	.byte	0x00, 0xf5, 0x21, 0x00


	//----- nvinfo : EIATTR_KPARAM_INFO
	.align		4
.L_95:
        /*0028*/ 	.byte	0x04, 0x17
        /*002a*/ 	.short	(.L_97 - .L_96)
.L_96:
        /*002c*/ 	.word	0x00000000
        /*0030*/ 	.short	0x0000
        /*0032*/ 	.short	0x0000
        /*0034*/ 	.byte	0x00, 0xf5, 0x21, 0x00


	//----- nvinfo : EIATTR_SPARSE_MMA_MASK
	.align		4
.L_97:
        /*0038*/ 	.byte	0x03, 0x50
        /*003a*/ 	.short	0x0000


	//----- nvinfo : EIATTR_MAXREG_COUNT
	.align		4
        /*003c*/ 	.byte	0x03, 0x1b
        /*003e*/ 	.short	0x00ff


	//----- nvinfo : EIATTR_MERCURY_ISA_VERSION
	.align		4
        /*0040*/ 	.byte	0x03, 0x5f
        /*0042*/ 	.short	0x0101


	//----- nvinfo : EIATTR_VRC_CTA_INIT_COUNT
	.align		4
        /*0044*/ 	.byte	0x02, 0x4a
	.zero		1
	.zero		1


	//----- nvinfo : EIATTR_EXIT_INSTR_OFFSETS
	.align		4
        /*0048*/ 	.byte	0x04, 0x1c
        /*004a*/ 	.short	(.L_99 - .L_98)


	//   ....[0]....
.L_98:
        /*004c*/ 	.word	0x00000070


	//   ....[1]....
        /*0050*/ 	.word	0x00000110


	//----- nvinfo : EIATTR_CBANK_PARAM_SIZE
	.align		4
.L_99:
        /*0054*/ 	.byte	0x03, 0x19
        /*0056*/ 	.short	0x0014


	//----- nvinfo : EIATTR_PARAM_CBANK
	.align		4
        /*0058*/ 	.byte	0x04, 0x0a
        /*005a*/ 	.short	(.L_101 - .L_100)
	.align		4
.L_100:
        /*005c*/ 	.word	index@(.nv.constant0._Z18reverseArrayGlobalPiS_i)
        /*0060*/ 	.short	0x0380
        /*0062*/ 	.short	0x0014


	//----- nvinfo : EIATTR_SW_WAR
	.align		4
.L_101:
        /*0064*/ 	.byte	0x04, 0x36
        /*0066*/ 	.short	(.L_103 - .L_102)
.L_102:
        /*0068*/ 	.word	0x00000008
.L_103:


//--------------------- .nv.callgraph             --------------------------
	.section	.nv.callgraph,"",@"SHT_CUDA_CALLGRAPH"
	.align	4
	.sectionentsize	8
	.align		4
        /*0000*/ 	.word	0x00000000
	.align		4
        /*0004*/ 	.word	0xffffffff
	.align		4
        /*0008*/ 	.word	0x00000000
	.align		4
        /*000c*/ 	.word	0xfffffffe
	.align		4
        /*0010*/ 	.word	0x00000000
	.align		4
        /*0014*/ 	.word	0xfffffffd
	.align		4
        /*0018*/ 	.word	0x00000000
	.align		4
        /*001c*/ 	.word	0xfffffffc


//--------------------- .text._Z15transposeSharedPfS_ii --------------------------
	.section	.text._Z15transposeSharedPfS_ii,"ax",@progbits
	.align	128
        .global         _Z15transposeSharedPfS_ii
        .type           _Z15transposeSharedPfS_ii,@function
        .size           _Z15transposeSharedPfS_ii,(.L_x_7 - _Z15transposeSharedPfS_ii)
        .other          _Z15transposeSharedPfS_ii,@"STO_CUDA_ENTRY STV_DEFAULT"
_Z15transposeSharedPfS_ii:
.text._Z15transposeSharedPfS_ii:
[----:B------:R-:W-:Y:S01]  /*0000*/  LDC R1, c[0x0][0x37c] ;  /* 0x0000df00ff017b82 */ /* 0x000fe20000000800 */
[----:B------:R-:W0:Y:S01]  /*0010*/  S2R R11, SR_TID.Y ;  /* 0x00000000000b7919 */ /* 0x000e220000002200 */
[----:B------:R-:W1:Y:S01]  /*0020*/  LDCU.64 UR6, c[0x0][0x390] ;  /* 0x00007200ff0677ac */ /* 0x000e620008000a00 */
[----:B------:R-:W0:Y:S01]  /*0030*/  S2R R4, SR_CTAID.Y ;  /* 0x0000000000047919 */ /* 0x000e220000002600 */
[----:B------:R-:W2:Y:S01]  /*0040*/  LDCU.64 UR4, c[0x0][0x358] ;  /* 0x00006b00ff0477ac */ /* 0x000ea20008000a00 */
[----:B------:R-:W3:Y:S01]  /*0050*/  S2R R9, SR_TID.X ;  /* 0x0000000000097919 */ /* 0x000ee20000002100 */
[----:B------:R-:W3:Y:S01]  /*0060*/  S2R R6, SR_CTAID.X ;  /* 0x0000000000067919 */ /* 0x000ee20000002500 */
[----:B0-----:R-:W-:-:S05]  /*0070*/  IMAD R5, R4, 0x10, R11 ;  /* 0x0000001004057824 */ /* 0x001fca00078e020b */
[----:B-1----:R-:W-:Y:S01]  /*0080*/  ISETP.GE.AND P0, PT, R5, UR7, PT ;  /* 0x0000000705007c0c */ /* 0x002fe2000bf06270 */
[----:B---3--:R-:W-:-:S05]  /*0090*/  IMAD R0, R6, 0x10, R9 ;  /* 0x0000001006007824 */ /* 0x008fca00078e0209 */
[----:B------:R-:W-:-:S13]  /*00a0*/  ISETP.GE.OR P0, PT, R0, UR6, P0 ;  /* 0x0000000600007c0c */ /* 0x000fda0008706670 */
[----:B------:R-:W0:Y:S01]  /*00b0*/  @!P0 LDC.64 R2, c[0x0][0x380] ;  /* 0x0000e000ff028b82 */ /* 0x000e220000000a00 */
[----:B------:R-:W-:-:S04]  /*00c0*/  @!P0 IMAD R5, R5, UR6, R0 ;  /* 0x0000000605058c24 */ /* 0x000fc8000f8e0200 */
[----:B0-----:R-:W-:-:S06]  /*00d0*/  @!P0 IMAD.WIDE R2, R5, 0x4, R2 ;  /* 0x0000000405028825 */ /* 0x001fcc00078e0202 */
[----:B--2---:R-:W2:Y:S01]  /*00e0*/  @!P0 LDG.E R2, desc[UR4][R2.64] ;  /* 0x0000000402028981 */ /* 0x004ea2000c1e1900 */
[----:B------:R-:W-:Y:S01]  /*00f0*/  @!P0 MOV R0, 0x400 ;  /* 0x0000040000008802 */ /* 0x000fe20000000f00 */
[----:B------:R-:W-:Y:S01]  /*0100*/  IMAD R7, R6, 0x10, R11 ;  /* 0x0000001006077824 */ /* 0x000fe200078e020b */
[----:B------:R-:W-:Y:S01]  /*0110*/  LEA R4, R4, R9, 0x4 ;  /* 0x0000000904047211 */ /* 0x000fe200078e20ff */
[----:B------:R-:W0:Y:S03]  /*0120*/  @!P0 S2R R5, SR_CgaCtaId ;  /* 0x0000000000058919 */ /* 0x000e260000008800 */
[----:B------:R-:W-:-:S04]  /*0130*/  ISETP.GE.AND P1, PT, R4, UR7, PT ;  /* 0x0000000704007c0c */ /* 0x000fc8000bf26270 */
[----:B------:R-:W-:Y:S02]  /*0140*/  ISETP.GE.OR P1, PT, R7, UR6, P1 ;  /* 0x0000000607007c0c */ /* 0x000fe40008f26670 */
[----:B0-----:R-:W-:-:S05]  /*0150*/  @!P0 LEA R0, R5, R0, 0x18 ;  /* 0x0000000005008211 */ /* 0x001fca00078ec0ff */
[----:B------:R-:W-:-:S05]  /*0160*/  @!P0 IMAD R0, R11, 0x44, R0 ;  /* 0x000000440b008824 */ /* 0x000fca00078e0200 */
[----:B------:R-:W-:-:S05]  /*0170*/  @!P0 LEA R5, R9, R0, 0x2 ;  /* 0x0000000009058211 */ /* 0x000fca00078e10ff */
[----:B--2---:R0:W-:Y:S01]  /*0180*/  @!P0 STS [R5], R2 ;  /* 0x0000000205008388 */ /* 0x0041e20000000800 */
[----:B------:R-:W-:Y:S06]  /*0190*/  BAR.SYNC.DEFER_BLOCKING 0x0 ;  /* 0x0000000000007b1d */ /* 0x000fec0000010000 */
[----:B------:R-:W-:Y:S05]  /*01a0*/  @P1 EXIT ;  /* 0x000000000000194d */ /* 0x000fea0003800000 */
[----:B------:R-:W1:Y:S01]  /*01b0*/  S2R R3, SR_CgaCtaId ;  /* 0x0000000000037919 */ /* 0x000e620000008800 */
[----:B------:R-:W-:Y:S01]  /*01c0*/  MOV R0, 0x400 ;  /* 0x0000040000007802 */ /* 0x000fe20000000f00 */
[----:B------:R-:W-:-:S03]  /*01d0*/  IMAD R7, R7, UR7, R4 ;  /* 0x0000000707077c24 */ /* 0x000fc6000f8e0204 */
[----:B-1----:R-:W-:Y:S02]  /*01e0*/  LEA R0, R3, R0, 0x18 ;  /* 0x0000000003007211 */ /* 0x002fe400078ec0ff */
[----:B0-----:R-:W0:Y:S03]  /*01f0*/  LDC.64 R2, c[0x0][0x388] ;  /* 0x0000e200ff027b82 */ /* 0x001e260000000a00 */
[----:B------:R-:W-:-:S04]  /*0200*/  IMAD R0, R9, 0x44, R0 ;  /* 0x0000004409007824 */ /* 0x000fc800078e0200 */
[----:B------:R-:W-:-:S05]  /*0210*/  IMAD R0, R11, 0x4, R0 ;  /* 0x000000040b007824 */ /* 0x000fca00078e0200 */
[----:B------:R-:W1:Y:S01]  /*0220*/  LDS R5, [R0] ;  /* 0x0000000000057984 */ /* 0x000e620000000800 */
[----:B0-----:R-:W-:-:S05]  /*0230*/  IMAD.WIDE R2, R7, 0x4, R2 ;  /* 0x0000000407027825 */ /* 0x001fca00078e0202 */
[----:B-1----:R-:W-:Y:S01]  /*0240*/  STG.E desc[UR4][R2.64], R5 ;  /* 0x0000000502007986 */ /* 0x002fe2000c101904 */
[----:B------:R-:W-:Y:S05]  /*0250*/  EXIT ;  /* 0x000000000000794d */ /* 0x000fea0003800000 */
.L_x_0:
[----:B------:R-:W-:-:S00]  /*0260*/  BRA `(.L_x_0) ;  /* 0xfffffffc00fc7947 */ /* 0x000fc0000383ffff */
[----:B------:R-:W-:-:S00]  /*0270*/  NOP ;  /* 0x0000000000007918 */ /* 0x000fc00000000000 */
        /* <DEDUP_REMOVED lines=8> */
.L_x_7:


//--------------------- .text._Z14transposeNaivePfS_ii --------------------------
	.section	.text._Z14transposeNaivePfS_ii,"ax",@progbits
	.align	128
        .global         _Z14transposeNaivePfS_ii
        .type           _Z14transposeNaivePfS_ii,@function
        .size           _Z14transposeNaivePfS_ii,(.L_x_8 - _Z14transposeNaivePfS_ii)
        .other          _Z14transposeNaivePfS_ii,@"STO_CUDA_ENTRY STV_DEFAULT"
_Z14transposeNaivePfS_ii:
.text._Z14transposeNaivePfS_ii:
[----:B------:R-:W-:Y:S01]  /*0000*/  LDC R1, c[0x0][0x37c] ;  /* 0x0000df00ff017b82 */ /* 0x000fe20000000800 */
[----:B------:R-:W0:Y:S01]  /*0010*/  S2R R7, SR_TID.Y ;  /* 0x0000000000077919 */ /* 0x000e220000002200 */
[----:B------:R-:W1:Y:S01]  /*0020*/  LDCU.64 UR6, c[0x0][0x390] ;  /* 0x00007200ff0677ac */ /* 0x000e620008000a00 */
[----:B------:R-:W0:Y:S01]  /*0030*/  S2R R2, SR_CTAID.Y ;  /* 0x0000000000027919 */ /* 0x000e220000002600 */
[----:B------:R-:W2:Y:S01]  /*0040*/  S2R R0, SR_TID.X ;  /* 0x0000000000007919 */ /* 0x000ea20000002100 */
[----:B------:R-:W2:Y:S01]  /*0050*/  S2R R3, SR_CTAID.X ;  /* 0x0000000000037919 */ /* 0x000ea20000002500 */
[----:B0-----:R-:W-:-:S04]  /*0060*/  LEA R7, R2, R7, 0x4 ;  /* 0x0000000702077211 */ /* 0x001fc800078e20ff */
[----:B-1----:R-:W-:Y:S02]  /*0070*/  ISETP.GE.AND P0, PT, R7, UR7, PT ;  /* 0x0000000707007c0c */ /* 0x002fe4000bf06270 */
[----:B--2---:R-:W-:-:S04]  /*0080*/  LEA R0, R3, R0, 0x4 ;  /* 0x0000000003007211 */ /* 0x004fc800078e20ff */
[----:B------:R-:W-:-:S13]  /*0090*/  ISETP.GE.OR P0, PT, R0, UR6, P0 ;  /* 0x0000000600007c0c */ /* 0x000fda0008706670 */
[----:B------:R-:W-:Y:S05]  /*00a0*/  @P0 EXIT ;  /* 0x000000000000094d */ /* 0x000fea0003800000 */
[----:B------:R-:W0:Y:S01]  /*00b0*/  LDC.64 R2, c[0x0][0x380] ;  /* 0x0000e000ff027b82 */ /* 0x000e220000000a00 */
[----:B------:R-:W1:Y:S01]  /*00c0*/  LDCU.64 UR4, c[0x0][0x358] ;  /* 0x00006b00ff0477ac */ /* 0x000e620008000a00 */
[----:B------:R-:W-:-:S04]  /*00d0*/  IMAD R5, R7, UR6, R0 ;  /* 0x0000000607057c24 */ /* 0x000fc8000f8e0200 */
[----:B0-----:R-:W-:Y:S02]  /*00e0*/  IMAD.WIDE R2, R5, 0x4, R2 ;  /* 0x0000000405027825 */ /* 0x001fe400078e0202 */
[----:B------:R-:W0:Y:S04]  /*00f0*/  LDC.64 R4, c[0x0][0x388] ;  /* 0x0000e200ff047b82 */ /* 0x000e280000000a00 */
[----:B-1----:R-:W2:Y:S01]  /*0100*/  LDG.E R3, desc[UR4][R2.64] ;  /* 0x0000000402037981 */ /* 0x002ea2000c1e1900 */
[----:B------:R-:W-:-:S04]  /*0110*/  IMAD R7, R0, UR7, R7 ;  /* 0x0000000700077c24 */ /* 0x000fc8000f8e0207 */
[----:B0-----:R-:W-:-:S05]  /*0120*/  IMAD.WIDE R4, R7, 0x4, R4 ;  /* 0x0000000407047825 */ /* 0x001fca00078e0204 */
[----:B--2---:R-:W-:Y:S01]  /*0130*/  STG.E desc[UR4][R4.64], R3 ;  /* 0x0000000304007986 */ /* 0x004fe2000c101904 */
[----:B------:R-:W-:Y:S05]  /*0140*/  EXIT ;  /* 0x000000000000794d */ /* 0x000fea0003800000 */
.L_x_1:
        /* <DEDUP_REMOVED lines=11> */
.L_x_8:


//--------------------- .text._Z9reduceSumPfS_i   --------------------------
	.section	.text._Z9reduceSumPfS_i,"ax",@progbits
	.align	128
        .global         _Z9reduceSumPfS_i
        .type           _Z9reduceSumPfS_i,@function
        .size           _Z9reduceSumPfS_i,(.L_x_9 - _Z9reduceSumPfS_i)
        .other          _Z9reduceSumPfS_i,@"STO_CUDA_ENTRY STV_DEFAULT"
_Z9reduceSumPfS_i:
.text._Z9reduceSumPfS_i:
[----:B------:R-:W-:Y:S01]  /*0000*/  LDC R1, c[0x0][0x37c] ;  /* 0x0000df00ff017b82 */ /* 0x000fe20000000800 */
[----:B------:R-:W0:Y:S01]  /*0010*/  S2R R6, SR_TID.X ;  /* 0x0000000000067919 */ /* 0x000e220000002100 */
[----:B------:R-:W0:Y:S01]  /*0020*/  LDCU UR8, c[0x0][0x360] ;  /* 0x00006c00ff0877ac */ /* 0x000e220008000800 */
[----:B------:R-:W-:Y:S01]  /*0030*/  IMAD.MOV.U32 R4, RZ, RZ, RZ ;  /* 0x000000ffff047224 */ /* 0x000fe200078e00ff */
[----:B------:R-:W0:Y:S01]  /*0040*/  S2R R7, SR_CTAID.X ;  /* 0x0000000000077919 */ /* 0x000e220000002500 */
[----:B------:R-:W1:Y:S01]  /*0050*/  LDCU UR4, c[0x0][0x390] ;  /* 0x00007200ff0477ac */ /* 0x000e620008000800 */
[----:B------:R-:W2:Y:S01]  /*0060*/  LDCU.64 UR6, c[0x0][0x358] ;  /* 0x00006b00ff0677ac */ /* 0x000ea20008000a00 */
[----:B0-----:R-:W-:-:S05]  /*0070*/  IMAD R5, R7, UR8, R6 ;  /* 0x0000000807057c24 */ /* 0x001fca000f8e0206 */
[----:B-1----:R-:W-:-:S13]  /*0080*/  ISETP.GE.AND P0, PT, R5, UR4, PT ;  /* 0x0000000405007c0c */ /* 0x002fda000bf06270 */
[----:B------:R-:W0:Y:S02]  /*0090*/  @!P0 LDC.64 R2, c[0x0][0x380] ;  /* 0x0000e000ff028b82 */ /* 0x000e240000000a00 */
[----:B0-----:R-:W-:-:S05]  /*00a0*/  @!P0 IMAD.WIDE R2, R5, 0x4, R2 ;  /* 0x0000000405028825 */ /* 0x001fca00078e0202 */
[----:B--2---:R-:W2:Y:S01]  /*00b0*/  @!P0 LDG.E R4, desc[UR6][R2.64] ;  /* 0x0000000602048981 */ /* 0x004ea2000c1e1900 */
[----:B------:R-:W0:Y:S01]  /*00c0*/  S2UR UR5, SR_CgaCtaId ;  /* 0x00000000000579c3 */ /* 0x000e220000008800 */
[----:B------:R-:W-:Y:S01]  /*00d0*/  IMAD.U32 R0, RZ, RZ, UR8 ;  /* 0x00000008ff007e24 */ /* 0x000fe2000f8e00ff */
[----:B------:R-:W-:Y:S01]  /*00e0*/  UMOV UR4, 0x400 ;  /* 0x0000040000047882 */ /* 0x000fe20000000000 */
[----:B------:R-:W-:-:S03]  /*00f0*/  ISETP.NE.AND P0, PT, R6, RZ, PT ;  /* 0x000000ff0600720c */ /* 0x000fc60003f05270 */
[----:B------:R-:W-:Y:S01]  /*0100*/  ISETP.GE.U32.AND P1, PT, R0, 0x2, PT ;  /* 0x000000020000780c */ /* 0x000fe20003f26070 */
[----:B0-----:R-:W-:-:S06]  /*0110*/  ULEA UR4, UR5, UR4, 0x18 ;  /* 0x0000000405047291 */ /* 0x001fcc000f8ec0ff */
[----:B------:R-:W-:-:S05]  /*0120*/  LEA R5, R6, UR4, 0x2 ;  /* 0x0000000406057c11 */ /* 0x000fca000f8e10ff */
[----:B--2---:R0:W-:Y:S01]  /*0130*/  STS [R5], R4 ;  /* 0x0000000405007388 */ /* 0x0041e20000000800 */
[----:B------:R-:W-:Y:S06]  /*0140*/  BAR.SYNC.DEFER_BLOCKING 0x0 ;  /* 0x0000000000007b1d */ /* 0x000fec0000010000 */
[----:B------:R-:W-:Y:S05]  /*0150*/  @!P1 BRA `(.L_x_2) ;  /* 0x00000000002c9947 */ /* 0x000fea0003800000 */
.L_x_3:
[----:B------:R-:W-:-:S04]  /*0160*/  SHF.R.U32.HI R8, RZ, 0x1, R0 ;  /* 0x00000001ff087819 */ /* 0x000fc80000011600 */
[----:B------:R-:W-:-:S13]  /*0170*/  ISETP.GE.U32.AND P1, PT, R6, R8, PT ;  /* 0x000000080600720c */ /* 0x000fda0003f26070 */
[----:B------:R-:W-:Y:S01]  /*0180*/  @!P1 LEA R2, R8, R5, 0x2 ;  /* 0x0000000508029211 */ /* 0x000fe200078e10ff */
[----:B------:R-:W-:Y:S05]  /*0190*/  @!P1 LDS R3, [R5] ;  /* 0x0000000005039984 */ /* 0x000fea0000000800 */
[----:B------:R-:W0:Y:S02]  /*01a0*/  @!P1 LDS R2, [R2] ;  /* 0x0000000002029984 */ /* 0x000e240000000800 */
[----:B0-----:R-:W-:-:S05]  /*01b0*/  @!P1 FADD R4, R2, R3 ;  /* 0x0000000302049221 */ /* 0x001fca0000000000 */
[----:B------:R1:W-:Y:S01]  /*01c0*/  @!P1 STS [R5], R4 ;  /* 0x0000000405009388 */ /* 0x0003e20000000800 */
[----:B------:R-:W-:Y:S01]  /*01d0*/  BAR.SYNC.DEFER_BLOCKING 0x0 ;  /* 0x0000000000007b1d */ /* 0x000fe20000010000 */
[----:B------:R-:W-:Y:S01]  /*01e0*/  ISETP.GT.U32.AND P1, PT, R0, 0x3, PT ;  /* 0x000000030000780c */ /* 0x000fe20003f24070 */
[----:B------:R-:W-:-:S12]  /*01f0*/  IMAD.MOV.U32 R0, RZ, RZ, R8 ;  /* 0x000000ffff007224 */ /* 0x000fd800078e0008 */
[----:B-1----:R-:W-:Y:S05]  /*0200*/  @P1 BRA `(.L_x_3) ;  /* 0xfffffffc00d41947 */ /* 0x002fea000383ffff */
.L_x_2:
[----:B------:R-:W-:Y:S05]  /*0210*/  @P0 EXIT ;  /* 0x000000000000094d */ /* 0x000fea0003800000 */
[----:B------:R-:W1:Y:S01]  /*0220*/  S2UR UR5, SR_CgaCtaId ;  /* 0x00000000000579c3 */ /* 0x000e620000008800 */
[----:B------:R-:W-:-:S07]  /*0230*/  UMOV UR4, 0x400 ;  /* 0x0000040000047882 */ /* 0x000fce0000000000 */
[----:B------:R-:W2:Y:S01]  /*0240*/  LDC.64 R2, c[0x0][0x388] ;  /* 0x0000e200ff027b82 */ /* 0x000ea20000000a00 */
[----:B-1----:R-:W-:Y:S01]  /*0250*/  ULEA UR4, UR5, UR4, 0x18 ;  /* 0x0000000405047291 */ /* 0x002fe2000f8ec0ff */
[----:B--2---:R-:W-:-:S08]  /*0260*/  IMAD.WIDE.U32 R2, R7, 0x4, R2 ;  /* 0x0000000407027825 */ /* 0x004fd000078e0002 */
[----:B0-----:R-:W0:Y:S04]  /*0270*/  LDS R5, [UR4] ;  /* 0x00000004ff057984 */ /* 0x001e280008000800 */
[----:B0-----:R-:W-:Y:S01]  /*0280*/  STG.E desc[UR6][R2.64], R5 ;  /* 0x0000000502007986 */ /* 0x001fe2000c101906 */
[----:B------:R-:W-:Y:S05]  /*0290*/  EXIT ;  /* 0x000000000000794d */ /* 0x000fea0003800000 */
.L_x_4:
        /* <DEDUP_REMOVED lines=14> */
.L_x_9:


//--------------------- .text._Z18reverseArraySharedPiS_i --------------------------
	.section	.text._Z18reverseArraySharedPiS_i,"ax",@progbits
	.align	128
        .global         _Z18reverseArraySharedPiS_i
        .type           _Z18reverseArraySharedPiS_i,@function
        .size           _Z18reverseArraySharedPiS_i,(.L_x_10 - _Z18reverseArraySharedPiS_i)
        .other          _Z18reverseArraySharedPiS_i,@"STO_CUDA_ENTRY STV_DEFAULT"
_Z18reverseArraySharedPiS_i:
.text._Z18reverseArraySharedPiS_i:
[----:B------:R-:W-:Y:S01]  /*0000*/  LDC R1, c[0x0][0x37c] ;  /* 0x0000df00ff017b82 */ /* 0x000fe20000000800 */
[----:B------:R-:W0:Y:S07]  /*0010*/  S2R R4, SR_TID.X ;  /* 0x0000000000047919 */ /* 0x000e2e0000002100 */
[----:B------:R-:W0:Y:S01]  /*0020*/  S2UR UR8, SR_CTAID.X ;  /* 0x00000000000879c3 */ /* 0x000e220000002500 */
[----:B------:R-:W1:Y:S01]  /*0030*/  LDCU UR9, c[0x0][0x390] ;  /* 0x00007200ff0977ac */ /* 0x000e620008000800 */
[----:B------:R-:W2:Y:S06]  /*0040*/  LDCU.64 UR6, c[0x0][0x358] ;  /* 0x00006b00ff0677ac */ /* 0x000eac0008000a00 */
[----:B------:R-:W0:Y:S02]  /*0050*/  LDC R7, c[0x0][0x360] ;  /* 0x0000d800ff077b82 */ /* 0x000e240000000800 */
[----:B0-----:R-:W-:-:S05]  /*0060*/  IMAD R5, R7, UR8, R4 ;  /* 0x0000000807057c24 */ /* 0x001fca000f8e0204 */
[----:B-1----:R-:W-:-:S13]  /*0070*/  ISETP.GE.AND P0, PT, R5, UR9, PT ;  /* 0x0000000905007c0c */ /* 0x002fda000bf06270 */
[----:B------:R-:W0:Y:S02]  /*0080*/  @!P0 LDC.64 R2, c[0x0][0x380] ;  /* 0x0000e000ff028b82 */ /* 0x000e240000000a00 */
[----:B0-----:R-:W-:-:S06]  /*0090*/  @!P0 IMAD.WIDE R2, R5, 0x4, R2 ;  /* 0x0000000405028825 */ /* 0x001fcc00078e0202 */
[----:B--2---:R-:W2:Y:S01]  /*00a0*/  @!P0 LDG.E R3, desc[UR6][R2.64] ;  /* 0x0000000602038981 */ /* 0x004ea2000c1e1900 */
[----:B------:R-:W0:Y:S01]  /*00b0*/  S2UR UR5, SR_CgaCtaId ;  /* 0x00000000000579c3 */ /* 0x000e220000008800 */
[----:B------:R-:W-:Y:S02]  /*00c0*/  UMOV UR4, 0x400 ;  /* 0x0000040000047882 */ /* 0x000fe40000000000 */
[----:B0-----:R-:W-:-:S06]  /*00d0*/  ULEA UR4, UR5, UR4, 0x18 ;  /* 0x0000000405047291 */ /* 0x001fcc000f8ec0ff */
[----:B------:R-:W-:-:S05]  /*00e0*/  LEA R0, R4, UR4, 0x2 ;  /* 0x0000000404007c11 */ /* 0x000fca000f8e10ff */
[----:B--2---:R0:W-:Y:S01]  /*00f0*/  @!P0 STS [R0], R3 ;  /* 0x0000000300008388 */ /* 0x0041e20000000800 */
[----:B------:R-:W-:Y:S06]  /*0100*/  BAR.SYNC.DEFER_BLOCKING 0x0 ;  /* 0x0000000000007b1d */ /* 0x000fec0000010000 */
[----:B------:R-:W-:Y:S05]  /*0110*/  @P0 EXIT ;  /* 0x000000000000094d */ /* 0x000fea0003800000 */
[----:B------:R-:W1:Y:S01]  /*0120*/  LDCU UR5, c[0x0][0x370] ;  /* 0x00006e00ff0577ac */ /* 0x000e620008000800 */
[----:B------:R-:W-:Y:S01]  /*0130*/  LOP3.LUT R2, RZ, R4, RZ, 0x33, !PT ;  /* 0x00000004ff027212 */ /* 0x000fe200078e33ff */
[----:B------:R-:W-:-:S03]  /*0140*/  ULOP3.LUT UR4, URZ, UR8, URZ, 0x33, !UPT ;  /* 0x00000008ff047292 */ /* 0x000fc6000f8e33ff */
[----:B------:R-:W-:Y:S01]  /*0150*/  IADD3 R2, PT, PT, R2, R7, RZ ;  /* 0x0000000702027210 */ /* 0x000fe20007ffe0ff */
[----:B-1----:R-:W-:-:S06]  /*0160*/  UIADD3 UR4, UPT, UPT, UR4, UR5, URZ ;  /* 0x0000000504047290 */ /* 0x002fcc000fffe0ff */
[----:B------:R-:W-:-:S05]  /*0170*/  IMAD R5, R7, UR4, R2 ;  /* 0x0000000407057c24 */ /* 0x000fca000f8e0202 */
[----:B------:R-:W-:-:S13]  /*0180*/  ISETP.GE.AND P0, PT, R5, UR9, PT ;  /* 0x0000000905007c0c */ /* 0x000fda000bf06270 */
[----:B------:R-:W-:Y:S05]  /*0190*/  @P0 EXIT ;  /* 0x000000000000094d */ /* 0x000fea0003800000 */
[----:B------:R-:W1:Y:S01]  /*01a0*/  LDS R7, [R0] ;  /* 0x0000000000077984 */ /* 0x000e620000000800 */
[----:B0-----:R-:W0:Y:S02]  /*01b0*/  LDC.64 R2, c[0x0][0x388] ;  /* 0x0000e200ff027b82 */ /* 0x001e240000000a00 */
[----:B0-----:R-:W-:-:S05]  /*01c0*/  IMAD.WIDE R2, R5, 0x4, R2 ;  /* 0x0000000405027825 */ /* 0x001fca00078e0202 */
[----:B-1----:R-:W-:Y:S01]  /*01d0*/  STG.E desc[UR6][R2.64], R7 ;  /* 0x0000000702007986 */ /* 0x002fe2000c101906 */
[----:B------:R-:W-:Y:S05]  /*01e0*/  EXIT ;  /* 0x000000000000794d */ /* 0x000fea0003800000 */
.L_x_5:
        /* <DEDUP_REMOVED lines=9> */
.L_x_10:


//--------------------- .text._Z18reverseArrayGlobalPiS_i --------------------------
	.section	.text._Z18reverseArrayGlobalPiS_i,"ax",@progbits
	.align	128
        .global         _Z18reverseArrayGlobalPiS_i
        .type           _Z18reverseArrayGlobalPiS_i,@function
        .size           _Z18reverseArrayGlobalPiS_i,(.L_x_11 - _Z18reverseArrayGlobalPiS_i)
        .other          _Z18reverseArrayGlobalPiS_i,@"STO_CUDA_ENTRY STV_DEFAULT"
_Z18reverseArrayGlobalPiS_i:
.text._Z18reverseArrayGlobalPiS_i:
[----:B------:R-:W-:Y:S01]  /*0000*/  LDC R1, c[0x0][0x37c] ;  /* 0x0000df00ff017b82 */ /* 0x000fe20000000800 */
[----:B------:R-:W0:Y:S07]  /*0010*/  S2R R7, SR_TID.X ;  /* 0x0000000000077919 */ /* 0x000e2e0000002100 */
[----:B------:R-:W0:Y:S01]  /*0020*/  S2UR UR4, SR_CTAID.X ;  /* 0x00000000000479c3 */ /* 0x000e220000002500 */
[----:B------:R-:W1:Y:S07]  /*0030*/  LDCU UR6, c[0x0][0x390] ;  /* 0x00007200ff0677ac */ /* 0x000e6e0008000800 */
[----:B------:R-:W0:Y:S02]  /*0040*/  LDC R0, c[0x0][0x360] ;  /* 0x0000d800ff007b82 */ /* 0x000e240000000800 */
[----:B0-----:R-:W-:-:S05]  /*0050*/  IMAD R7, R0, UR4, R7 ;  /* 0x0000000400077c24 */ /* 0x001fca000f8e0207 */
[----:B-1----:R-:W-:-:S13]  /*0060*/  ISETP.GE.AND P0, PT, R7, UR6, PT ;  /* 0x0000000607007c0c */ /* 0x002fda000bf06270 */
[----:B------:R-:W-:Y:S05]  /*0070*/  @P0 EXIT ;  /* 0x000000000000094d */ /* 0x000fea0003800000 */
[----:B------:R-:W0:Y:S01]  /*0080*/  LDC.64 R2, c[0x0][0x380] ;  /* 0x0000e000ff027b82 */ /* 0x000e220000000a00 */
[----:B------:R-:W1:Y:S07]  /*0090*/  LDCU.64 UR4, c[0x0][0x358] ;  /* 0x00006b00ff0477ac */ /* 0x000e6e0008000a00 */
[----:B------:R-:W2:Y:S01]  /*00a0*/  LDC.64 R4, c[0x0][0x388] ;  /* 0x0000e200ff047b82 */ /* 0x000ea20000000a00 */
[----:B0-----:R-:W-:-:S06]  /*00b0*/  IMAD.WIDE R2, R7, 0x4, R2 ;  /* 0x0000000407027825 */ /* 0x001fcc00078e0202 */
[----:B-1----:R-:W3:Y:S01]  /*00c0*/  LDG.E R3, desc[UR4][R2.64] ;  /* 0x0000000402037981 */ /* 0x002ee2000c1e1900 */
[----:B------:R-:W-:-:S04]  /*00d0*/  LOP3.LUT R7, RZ, R7, RZ, 0x33, !PT ;  /* 0x00000007ff077212 */ /* 0x000fc800078e33ff */
[----:B------:R-:W-:-:S05]  /*00e0*/  IADD3 R7, PT, PT, R7, UR6, RZ ;  /* 0x0000000607077c10 */ /* 0x000fca000fffe0ff */
[----:B--2---:R-:W-:-:S05]  /*00f0*/  IMAD.WIDE R4, R7, 0x4, R4 ;  /* 0x0000000407047825 */ /* 0x004fca00078e0204 */
[----:B---3--:R-:W-:Y:S01]  /*0100*/  STG.E desc[UR4][R4.64], R3 ;  /* 0x0000000304007986 */ /* 0x008fe2000c101904 */
[----:B------:R-:W-:Y:S05]  /*0110*/  EXIT ;  /* 0x000000000000794d */ /* 0x000fea0003800000 */
.L_x_6:
        /* <DEDUP_REMOVED lines=14> */
.L_x_11:


//--------------------- .nv.shared._Z15transposeSharedPfS_ii --------------------------
	.section	.nv.shared._Z15transposeSharedPfS_ii,"aw",@nobits
	.sectionflags	@""
	.align	16
.nv.shared._Z15transposeSharedPfS_ii:
	.zero		2112


//--------------------- .nv.shared.reserved.0     --------------------------
	.section	.nv.shared.reserved.0,"aw",@nobits
	.weak		__nv_reservedSMEM_offset_0_alias
	.size		__nv_reservedSMEM_offset_0_alias, 0, 64
	.other		__nv_reservedSMEM_offset_0_alias,@"STO_CUDA_RESERVED_SHARED STV_DEFAULT"
__nv_reservedSMEM_offset_0_alias:
	.zero		0
	.zero		64


//--------------------- .nv.shared._Z14transposeNaivePfS_ii --------------------------
	.section	.nv.shared._Z14transposeNaivePfS_ii,"aw",@nobits
	.sectionflags	@""
	.align	16
	.zero		1024


//--------------------- .nv.shared._Z9reduceSumPfS_i --------------------------
	.section	.nv.shared._Z9reduceSumPfS_i,"aw",@nobits
	.sectionflags	@""
	.align	16
.nv.shared._Z9reduceSumPfS_i:
	.zero		2048


//--------------------- .nv.shared._Z18reverseArraySharedPiS_i --------------------------
	.section	.nv.shared._Z18reverseArraySharedPiS_i,"aw",@nobits
	.sectionflags	@""
	.align	16
	.zero		1024


//--------------------- .nv.shared._Z18reverseArrayGlobalPiS_i --------------------------
	.section	.nv.shared._Z18reverseArrayGlobalPiS_i,"aw",@nobits
	.sectionflags	@""
	.align	16
	.zero		1024


//--------------------- .nv.constant0._Z15transposeSharedPfS_ii --------------------------
	.section	.nv.constant0._Z15transposeSharedPfS_ii,"a",@progbits
	.sectionflags	@""
	.align	4
.nv.constant0._Z15transposeSharedPfS_ii:
	.zero		920


//--------------------- .nv.constant0._Z14transposeNaivePfS_ii --------------------------
	.section	.nv.constant0._Z14transposeNaivePfS_ii,"a",@progbits
	.sectionflags	@""
	.align	4
.nv.constant0._Z14transposeNaivePfS_ii:
	.zero		920


//--------------------- .nv.constant0._Z9reduceSumPfS_i --------------------------
	.section	.nv.constant0._Z9reduceSumPfS_i,"a",@progbits
	.sectionflags	@""
	.align	4
.nv.constant0._Z9reduceSumPfS_i:
	.zero		916


//--------------------- .nv.constant0._Z18reverseArraySharedPiS_i --------------------------
	.section	.nv.constant0._Z18reverseArraySharedPiS_i,"a",@progbits
	.sectionflags	@""
	.align	4
.nv.constant0._Z18reverseArraySharedPiS_i:
	.zero		916


//--------------------- .nv.constant0._Z18reverseArrayGlobalPiS_i --------------------------
	.section	.nv.constant0._Z18reverseArrayGlobalPiS_i,"a",@progbits
	.sectionflags	@""
	.align	4
.nv.constant0._Z18reverseArrayGlobalPiS_i:
	.zero		916


//--------------------- SYMBOLS --------------------------

	.type		.nv.reservedSmem.offset0,@object
	.size		.nv.reservedSmem.offset0,0x4
	.type		.nv.reservedSmem.cap,@object
	.size		.nv.reservedSmem.cap,0x4
